//
// Generated by NVIDIA NVVM Compiler
//
// Compiler Build ID: CL-36424714
// Cuda compilation tools, release 13.0, V13.0.88
// Based on NVVM 20.0.0
//

.version 9.0
.target sm_100
.address_size 64

	// .globl	_Z14countDistancesiPfiS_iS_

.visible .entry _Z14countDistancesiPfiS_iS_(
	.param .u32 _Z14countDistancesiPfiS_iS__param_0,
	.param .u64 .ptr .align 1 _Z14countDistancesiPfiS_iS__param_1,
	.param .u32 _Z14countDistancesiPfiS_iS__param_2,
	.param .u64 .ptr .align 1 _Z14countDistancesiPfiS_iS__param_3,
	.param .u32 _Z14countDistancesiPfiS_iS__param_4,
	.param .u64 .ptr .align 1 _Z14countDistancesiPfiS_iS__param_5
)
{


	ret;

}


// ===== COMPILED SASS (sm_100) =====

	.target	sm_100

	.elftype	@"ET_EXEC"


//--------------------- .note.nv.tkinfo           --------------------------
	.section	.note.nv.tkinfo,"",@"SHT_NOTE"
	.sectionflags	@"SHF_NOTE_NV_TKINFO"
	.tkinfo
        /*0018*/ 	.word	0x00000002
        /*0030*/ 	.string	""
        /*0030*/ 	.string	"ptxas"
        /*0030*/ 	.string	"Cuda compilation tools, release 13.0, V13.0.88"
        /*0030*/ 	.string	"Build cuda_13.0.r13.0/compiler.36424714_0"
        /*0030*/ 	.string	"-arch sm_100 -m 64 "



//--------------------- .note.nv.cuinfo           --------------------------
	.section	.note.nv.cuinfo,"",@"SHT_NOTE"
	.sectionflags	@"SHF_NOTE_NV_CUINFO"
        /*0018*/ 	.short	0x0002
        /*001a*/ 	.short	0x0064
        /*001c*/ 	.short	0x0082
	.zero		2


//--------------------- .nv.info                  --------------------------
	.section	.nv.info,"",@"SHT_CUDA_INFO"
	.align	4


	//----- nvinfo : EIATTR_REGCOUNT
	.align		4
        /*0000*/ 	.byte	0x04, 0x2f
        /*0002*/ 	.short	(.L_1 - .L_0)
	.align		4
.L_0:
        /*0004*/ 	.word	index@(_Z14countDistancesiPfiS_iS_)
        /*0008*/ 	.word	0x00000004


	//----- nvinfo : EIATTR_FRAME_SIZE
	.align		4
.L_1:
        /*000c*/ 	.byte	0x04, 0x11
        /*000e*/ 	.short	(.L_3 - .L_2)
	.align		4
.L_2:
        /*0010*/ 	.word	index@(_Z14countDistancesiPfiS_iS_)
        /*0014*/ 	.word	0x00000000


	//----- nvinfo : EIATTR_MIN_STACK_SIZE
	.align		4
.L_3:
        /*0018*/ 	.byte	0x04, 0x12
        /*001a*/ 	.short	(.L_5 - .L_4)
	.align		4
.L_4:
        /*001c*/ 	.word	index@(_Z14countDistancesiPfiS_iS_)
        /*0020*/ 	.word	0x00000000
.L_5:


//--------------------- .nv.compat                --------------------------
	.section	.nv.compat,"",@"SHT_CUDA_COMPAT_INFO"
	.align	4
        /*0000*/ 	.byte	0x02, 0x09, 0x00, 0x00, 0x02, 0x02, 0x01, 0x00, 0x02, 0x05, 0x05, 0x00, 0x03, 0x07, 0x01, 0x01
        /*0010*/ 	.byte	0x02, 0x03, 0x00, 0x00, 0x02, 0x06, 0x01, 0x00, 0x04, 0x0b, 0x08, 0x00, 0x09, 0x00, 0x00, 0x00
        /*0020*/ 	.byte	0x00, 0x00, 0x00, 0x00


//--------------------- .nv.info._Z14countDistancesiPfiS_iS_ --------------------------
	.section	.nv.info._Z14countDistancesiPfiS_iS_,"",@"SHT_CUDA_INFO"
	.sectionflags	@""
	.align	4


	//----- nvinfo : EIATTR_CUDA_API_VERSION
	.align		4
        /*0000*/ 	.byte	0x04, 0x37
        /*0002*/ 	.short	(.L_7 - .L_6)
.L_6:
        /*0004*/ 	.word	0x00000082


	//----- nvinfo : EIATTR_KPARAM_INFO
	.align		4
.L_7:
        /*0008*/ 	.byte	0x04, 0x17
        /*000a*/ 	.short	(.L_9 - .L_8)
.L_8:
        /*000c*/ 	.word	0x00000000
        /*0010*/ 	.short	0x0005
        /*0012*/ 	.short	0x0028
        /*0014*/ 	.byte	0x00, 0xf5, 0x21, 0x00


	//----- nvinfo : EIATTR_KPARAM_INFO
	.align		4
.L_9:
        /*0018*/ 	.byte	0x04, 0x17
        /*001a*/ 	.short	(.L_11 - .L_10)
.L_10:
        /*001c*/ 	.word	0x00000000
        /*0020*/ 	.short	0x0004
        /*0022*/ 	.short	0x0020
        /*0024*/ 	.byte	0x00, 0xf0, 0x11, 0x00


	//----- nvinfo : EIATTR_KPARAM_INFO
	.align		4
.L_11:
        /*0028*/ 	.byte	0x04, 0x17
        /*002a*/ 	.short	(.L_13 - .L_12)
.L_12:
        /*002c*/ 	.word	0x00000000
        /*0030*/ 	.short	0x0003
        /*0032*/ 	.short	0x0018
        /*0034*/ 	.byte	0x00, 0xf5, 0x21, 0x00


	//----- nvinfo : EIATTR_KPARAM_INFO
	.align		4
.L_13:
        /*0038*/ 	.byte	0x04, 0x17
        /*003a*/ 	.short	(.L_15 - .L_14)
.L_14:
        /*003c*/ 	.word	0x00000000
        /*0040*/ 	.short	0x0002
        /*0042*/ 	.short	0x0010
        /*0044*/ 	.byte	0x00, 0xf0, 0x11, 0x00


	//----- nvinfo : EIATTR_KPARAM_INFO
	.align		4
.L_15:
        /*0048*/ 	.byte	0x04, 0x17
        /*004a*/ 	.short	(.L_17 - .L_16)
.L_16:
        /*004c*/ 	.word	0x00000000
        /*0050*/ 	.short	0x0001
        /*0052*/ 	.short	0x0008
        /*0054*/ 	.byte	0x00, 0xf5, 0x21, 0x00


	//----- nvinfo : EIATTR_KPARAM_INFO
	.align		4
.L_17:
        /*0058*/ 	.byte	0x04, 0x17
        /*005a*/ 	.short	(.L_19 - .L_18)
.L_18:
        /*005c*/ 	.word	0x00000000
        /*0060*/ 	.short	0x0000
        /*0062*/ 	.short	0x0000
        /*0064*/ 	.byte	0x00, 0xf0, 0x11, 0x00


	//----- nvinfo : EIATTR_SPARSE_MMA_MASK
	.align		4
.L_19:
        /*0068*/ 	.byte	0x03, 0x50
        /*006a*/ 	.short	0x0000


	//----- nvinfo : EIATTR_MAXREG_COUNT
	.align		4
        /*006c*/ 	.byte	0x03, 0x1b
        /*006e*/ 	.short	0x00ff


	//----- nvinfo : EIATTR_MERCURY_ISA_VERSION
	.align		4
        /*0070*/ 	.byte	0x03, 0x5f
        /*0072*/ 	.short	0x0101


	//----- nvinfo : EIATTR_VRC_CTA_INIT_COUNT
	.align		4
        /*0074*/ 	.byte	0x02, 0x4a
	.zero		1
	.zero		1


	//----- nvinfo : EIATTR_EXIT_INSTR_OFFSETS
	.align		4
        /*0078*/ 	.byte	0x04, 0x1c
        /*007a*/ 	.short	(.L_21 - .L_20)


	//   ....[0]....
.L_20:
        /*007c*/ 	.word	0x00000010


	//----- nvinfo : EIATTR_CBANK_PARAM_SIZE
	.align		4
.L_21:
        /*0080*/ 	.byte	0x03, 0x19
        /*0082*/ 	.short	0x0030


	//----- nvinfo : EIATTR_PARAM_CBANK
	.align		4
        /*0084*/ 	.byte	0x04, 0x0a
        /*0086*/ 	.short	(.L_23 - .L_22)
	.align		4
.L_22:
        /*0088*/ 	.word	index@(.nv.constant0._Z14countDistancesiPfiS_iS_)
        /*008c*/ 	.short	0x0380
        /*008e*/ 	.short	0x0030


	//----- nvinfo : EIATTR_SW_WAR
	.align		4
.L_23:
        /*0090*/ 	.byte	0x04, 0x36
        /*0092*/ 	.short	(.L_25 - .L_24)
.L_24:
        /*0094*/ 	.word	0x00000008
.L_25:


//--------------------- .nv.callgraph             --------------------------
	.section	.nv.callgraph,"",@"SHT_CUDA_CALLGRAPH"
	.align	4
	.sectionentsize	8
	.align		4
        /*0000*/ 	.word	0x00000000
	.align		4
        /*0004*/ 	.word	0xffffffff
	.align		4
        /*0008*/ 	.word	0x00000000
	.align		4
        /*000c*/ 	.word	0xfffffffe
	.align		4
        /*0010*/ 	.word	0x00000000
	.align		4
        /*0014*/ 	.word	0xfffffffd
	.align		4
        /*0018*/ 	.word	0x00000000
	.align		4
        /*001c*/ 	.word	0xfffffffc


//--------------------- .text._Z14countDistancesiPfiS_iS_ --------------------------
	.section	.text._Z14countDistancesiPfiS_iS_,"ax",@progbits
	.align	128
        .global         _Z14countDistancesiPfiS_iS_
        .type           _Z14countDistancesiPfiS_iS_,@function
        .size           _Z14countDistancesiPfiS_iS_,(.L_x_1 - _Z14countDistancesiPfiS_iS_)
        .other          _Z14countDistancesiPfiS_iS_,@"STO_CUDA_ENTRY STV_DEFAULT"
_Z14countDistancesiPfiS_iS_:
.text._Z14countDistancesiPfiS_iS_:
[----:B------:R-:W-:Y:S01]  /*0000*/  LDC R1, c[0x0][0x37c] ;  /* 0x0000df00ff017b82 */ /* 0x000fe20000000800 */
[----:B------:R-:W-:Y:S05]  /*0010*/  EXIT ;  /* 0x000000000000794d */ /* 0x000fea0003800000 */
.L_x_0:
[----:B------:R-:W-:-:S00]  /*0020*/  BRA `(.L_x_0) ;  /* 0xfffffffc00fc7947 */ /* 0x000fc0000383ffff */
[----:B------:R-:W-:-:S00]  /*0030*/  NOP ;  /* 0x0000000000007918 */ /* 0x000fc00000000000 */
        /* <DEDUP_REMOVED lines=12> */
.L_x_1:


//--------------------- .nv.shared.reserved.0     --------------------------
	.section	.nv.shared.reserved.0,"aw",@nobits
	.weak		__nv_reservedSMEM_offset_0_alias
	.size		__nv_reservedSMEM_offset_0_alias, 0, 64
	.other		__nv_reservedSMEM_offset_0_alias,@"STO_CUDA_RESERVED_SHARED STV_DEFAULT"
__nv_reservedSMEM_offset_0_alias:
	.zero		0
	.zero		64


//--------------------- .nv.constant0._Z14countDistancesiPfiS_iS_ --------------------------
	.section	.nv.constant0._Z14countDistancesiPfiS_iS_,"a",@progbits
	.sectionflags	@""
	.align	4
.nv.constant0._Z14countDistancesiPfiS_iS_:
	.zero		944


//--------------------- SYMBOLS --------------------------

	.type		.nv.reservedSmem.offset0,@object
	.size		.nv.reservedSmem.offset0,0x4
